//
// Generated by NVIDIA NVVM Compiler
//
// Compiler Build ID: CL-36424714
// Cuda compilation tools, release 13.0, V13.0.88
// Based on NVVM 20.0.0
//

.version 9.0
.target sm_100
.address_size 64

	// .globl	_Z17arithmetic_kernelii

.visible .entry _Z17arithmetic_kernelii(
	.param .u32 _Z17arithmetic_kernelii_param_0,
	.param .u32 _Z17arithmetic_kernelii_param_1
)
{


	ret;

}


// ===== COMPILED SASS (sm_100) =====

	.target	sm_100

	.elftype	@"ET_EXEC"


//--------------------- .note.nv.tkinfo           --------------------------
	.section	.note.nv.tkinfo,"",@"SHT_NOTE"
	.sectionflags	@"SHF_NOTE_NV_TKINFO"
	.tkinfo
        /*0018*/ 	.word	0x00000002
        /*0030*/ 	.string	""
        /*0030*/ 	.string	"ptxas"
        /*0030*/ 	.string	"Cuda compilation tools, release 13.0, V13.0.88"
        /*0030*/ 	.string	"Build cuda_13.0.r13.0/compiler.36424714_0"
        /*0030*/ 	.string	"-arch sm_100 -m 64 "



//--------------------- .note.nv.cuinfo           --------------------------
	.section	.note.nv.cuinfo,"",@"SHT_NOTE"
	.sectionflags	@"SHF_NOTE_NV_CUINFO"
        /*0018*/ 	.short	0x0002
        /*001a*/ 	.short	0x0064
        /*001c*/ 	.short	0x0082
	.zero		2


//--------------------- .nv.info                  --------------------------
	.section	.nv.info,"",@"SHT_CUDA_INFO"
	.align	4


	//----- nvinfo : EIATTR_REGCOUNT
	.align		4
        /*0000*/ 	.byte	0x04, 0x2f
        /*0002*/ 	.short	(.L_1 - .L_0)
	.align		4
.L_0:
        /*0004*/ 	.word	index@(_Z17arithmetic_kernelii)
        /*0008*/ 	.word	0x00000004


	//----- nvinfo : EIATTR_FRAME_SIZE
	.align		4
.L_1:
        /*000c*/ 	.byte	0x04, 0x11
        /*000e*/ 	.short	(.L_3 - .L_2)
	.align		4
.L_2:
        /*0010*/ 	.word	index@(_Z17arithmetic_kernelii)
        /*0014*/ 	.word	0x00000000


	//----- nvinfo : EIATTR_MIN_STACK_SIZE
	.align		4
.L_3:
        /*0018*/ 	.byte	0x04, 0x12
        /*001a*/ 	.short	(.L_5 - .L_4)
	.align		4
.L_4:
        /*001c*/ 	.word	index@(_Z17arithmetic_kernelii)
        /*0020*/ 	.word	0x00000000
.L_5:


//--------------------- .nv.compat                --------------------------
	.section	.nv.compat,"",@"SHT_CUDA_COMPAT_INFO"
	.align	4
        /*0000*/ 	.byte	0x02, 0x09, 0x00, 0x00, 0x02, 0x02, 0x01, 0x00, 0x02, 0x05, 0x05, 0x00, 0x03, 0x07, 0x01, 0x01
        /*0010*/ 	.byte	0x02, 0x03, 0x00, 0x00, 0x02, 0x06, 0x01, 0x00, 0x04, 0x0b, 0x08, 0x00, 0x09, 0x00, 0x00, 0x00
        /*0020*/ 	.byte	0x00, 0x00, 0x00, 0x00


//--------------------- .nv.info._Z17arithmetic_kernelii --------------------------
	.section	.nv.info._Z17arithmetic_kernelii,"",@"SHT_CUDA_INFO"
	.sectionflags	@""
	.align	4


	//----- nvinfo : EIATTR_CUDA_API_VERSION
	.align		4
        /*0000*/ 	.byte	0x04, 0x37
        /*0002*/ 	.short	(.L_7 - .L_6)
.L_6:
        /*0004*/ 	.word	0x00000082


	//----- nvinfo : EIATTR_KPARAM_INFO
	.align		4
.L_7:
        /*0008*/ 	.byte	0x04, 0x17
        /*000a*/ 	.short	(.L_9 - .L_8)
.L_8:
        /*000c*/ 	.word	0x00000000
        /*0010*/ 	.short	0x0001
        /*0012*/ 	.short	0x0004
        /*0014*/ 	.byte	0x00, 0xf0, 0x11, 0x00


	//----- nvinfo : EIATTR_KPARAM_INFO
	.align		4
.L_9:
        /*0018*/ 	.byte	0x04, 0x17
        /*001a*/ 	.short	(.L_11 - .L_10)
.L_10:
        /*001c*/ 	.word	0x00000000
        /*0020*/ 	.short	0x0000
        /*0022*/ 	.short	0x0000
        /*0024*/ 	.byte	0x00, 0xf0, 0x11, 0x00


	//----- nvinfo : EIATTR_SPARSE_MMA_MASK
	.align		4
.L_11:
        /*0028*/ 	.byte	0x03, 0x50
        /*002a*/ 	.short	0x0000


	//----- nvinfo : EIATTR_MAXREG_COUNT
	.align		4
        /*002c*/ 	.byte	0x03, 0x1b
        /*002e*/ 	.short	0x00ff


	//----- nvinfo : EIATTR_MERCURY_ISA_VERSION
	.align		4
        /*0030*/ 	.byte	0x03, 0x5f
        /*0032*/ 	.short	0x0101


	//----- nvinfo : EIATTR_VRC_CTA_INIT_COUNT
	.align		4
        /*0034*/ 	.byte	0x02, 0x4a
	.zero		1
	.zero		1


	//----- nvinfo : EIATTR_EXIT_INSTR_OFFSETS
	.align		4
        /*0038*/ 	.byte	0x04, 0x1c
        /*003a*/ 	.short	(.L_13 - .L_12)


	//   ....[0]....
.L_12:
        /*003c*/ 	.word	0x00000010


	//----- nvinfo : EIATTR_CBANK_PARAM_SIZE
	.align		4
.L_13:
        /*0040*/ 	.byte	0x03, 0x19
        /*0042*/ 	.short	0x0008


	//----- nvinfo : EIATTR_PARAM_CBANK
	.align		4
        /*0044*/ 	.byte	0x04, 0x0a
        /*0046*/ 	.short	(.L_15 - .L_14)
	.align		4
.L_14:
        /*0048*/ 	.word	index@(.nv.constant0._Z17arithmetic_kernelii)
        /*004c*/ 	.short	0x0380
        /*004e*/ 	.short	0x0008


	//----- nvinfo : EIATTR_SW_WAR
	.align		4
.L_15:
        /*0050*/ 	.byte	0x04, 0x36
        /*0052*/ 	.short	(.L_17 - .L_16)
.L_16:
        /*0054*/ 	.word	0x00000008
.L_17:


//--------------------- .nv.callgraph             --------------------------
	.section	.nv.callgraph,"",@"SHT_CUDA_CALLGRAPH"
	.align	4
	.sectionentsize	8
	.align		4
        /*0000*/ 	.word	0x00000000
	.align		4
        /*0004*/ 	.word	0xffffffff
	.align		4
        /*0008*/ 	.word	0x00000000
	.align		4
        /*000c*/ 	.word	0xfffffffe
	.align		4
        /*0010*/ 	.word	0x00000000
	.align		4
        /*0014*/ 	.word	0xfffffffd
	.align		4
        /*0018*/ 	.word	0x00000000
	.align		4
        /*001c*/ 	.word	0xfffffffc


//--------------------- .text._Z17arithmetic_kernelii --------------------------
	.section	.text._Z17arithmetic_kernelii,"ax",@progbits
	.align	128
        .global         _Z17arithmetic_kernelii
        .type           _Z17arithmetic_kernelii,@function
        .size           _Z17arithmetic_kernelii,(.L_x_1 - _Z17arithmetic_kernelii)
        .other          _Z17arithmetic_kernelii,@"STO_CUDA_ENTRY STV_DEFAULT"
_Z17arithmetic_kernelii:
.text._Z17arithmetic_kernelii:
[----:B------:R-:W-:Y:S01]  /*0000*/  LDC R1, c[0x0][0x37c] ;  /* 0x0000df00ff017b82 */ /* 0x000fe20000000800 */
[----:B------:R-:W-:Y:S05]  /*0010*/  EXIT ;  /* 0x000000000000794d */ /* 0x000fea0003800000 */
.L_x_0:
[----:B------:R-:W-:-:S00]  /*0020*/  BRA `(.L_x_0) ;  /* 0xfffffffc00fc7947 */ /* 0x000fc0000383ffff */
[----:B------:R-:W-:-:S00]  /*0030*/  NOP ;  /* 0x0000000000007918 */ /* 0x000fc00000000000 */
        /* <DEDUP_REMOVED lines=12> */
.L_x_1:


//--------------------- .nv.shared.reserved.0     --------------------------
	.section	.nv.shared.reserved.0,"aw",@nobits
	.weak		__nv_reservedSMEM_offset_0_alias
	.size		__nv_reservedSMEM_offset_0_alias, 0, 64
	.other		__nv_reservedSMEM_offset_0_alias,@"STO_CUDA_RESERVED_SHARED STV_DEFAULT"
__nv_reservedSMEM_offset_0_alias:
	.zero		0
	.zero		64


//--------------------- .nv.constant0._Z17arithmetic_kernelii --------------------------
	.section	.nv.constant0._Z17arithmetic_kernelii,"a",@progbits
	.sectionflags	@""
	.align	4
.nv.constant0._Z17arithmetic_kernelii:
	.zero		904


//--------------------- SYMBOLS --------------------------

	.type		.nv.reservedSmem.offset0,@object
	.size		.nv.reservedSmem.offset0,0x4
